//
// Generated by NVIDIA NVVM Compiler
//
// Compiler Build ID: CL-36424714
// Cuda compilation tools, release 13.0, V13.0.88
// Based on NVVM 20.0.0
//

.version 9.0
.target sm_100
.address_size 64

	// .globl	_Z14bitonic_kernelPjii

.visible .entry _Z14bitonic_kernelPjii(
	.param .u64 .ptr .align 1 _Z14bitonic_kernelPjii_param_0,
	.param .u32 _Z14bitonic_kernelPjii_param_1,
	.param .u32 _Z14bitonic_kernelPjii_param_2
)
{
	.reg .pred 	%p<5>;
	.reg .b32 	%r<13>;
	.reg .b64 	%rd<11>;

	ld.param.u64 	%rd6, [_Z14bitonic_kernelPjii_param_0];
	ld.param.u32 	%r8, [_Z14bitonic_kernelPjii_param_1];
	ld.param.u32 	%r7, [_Z14bitonic_kernelPjii_param_2];
	cvta.to.global.u64 	%rd1, %rd6;
	mov.u32 	%r9, %tid.x;
	mov.u32 	%r10, %ntid.x;
	mov.u32 	%r11, %ctaid.x;
	mad.lo.s32 	%r1, %r10, %r11, %r9;
	xor.b32  	%r2, %r8, %r1;
	setp.le.s32 	%p1, %r2, %r1;
	@%p1 bra 	$L__BB0_6;
	and.b32  	%r12, %r7, %r1;
	setp.ne.s32 	%p2, %r12, 0;
	@%p2 bra 	$L__BB0_4;
	mul.wide.s32 	%rd9, %r1, 4;
	add.s64 	%rd2, %rd1, %rd9;
	ld.global.u32 	%r3, [%rd2];
	mul.wide.s32 	%rd10, %r2, 4;
	add.s64 	%rd3, %rd1, %rd10;
	ld.global.u32 	%r4, [%rd3];
	setp.le.u32 	%p4, %r3, %r4;
	@%p4 bra 	$L__BB0_6;
	st.global.u32 	[%rd2], %r4;
	st.global.u32 	[%rd3], %r3;
	bra.uni 	$L__BB0_6;
$L__BB0_4:
	mul.wide.s32 	%rd7, %r1, 4;
	add.s64 	%rd4, %rd1, %rd7;
	ld.global.u32 	%r5, [%rd4];
	mul.wide.s32 	%rd8, %r2, 4;
	add.s64 	%rd5, %rd1, %rd8;
	ld.global.u32 	%r6, [%rd5];
	setp.ge.u32 	%p3, %r5, %r6;
	@%p3 bra 	$L__BB0_6;
	st.global.u32 	[%rd4], %r6;
	st.global.u32 	[%rd5], %r5;
$L__BB0_6:
	ret;

}
	// .globl	_Z11null_kernelv
.visible .entry _Z11null_kernelv()
{


	ret;

}
	// .globl	_Z11even_kernelPji
.visible .entry _Z11even_kernelPji(
	.param .u64 .ptr .align 1 _Z11even_kernelPji_param_0,
	.param .u32 _Z11even_kernelPji_param_1
)
{
	.reg .pred 	%p<3>;
	.reg .b32 	%r<10>;
	.reg .b64 	%rd<5>;

	ld.param.u64 	%rd2, [_Z11even_kernelPji_param_0];
	ld.param.u32 	%r4, [_Z11even_kernelPji_param_1];
	mov.u32 	%r5, %ntid.x;
	mov.u32 	%r6, %ctaid.x;
	mov.u32 	%r7, %tid.x;
	mad.lo.s32 	%r8, %r5, %r6, %r7;
	shl.b32 	%r1, %r8, 1;
	add.s32 	%r9, %r4, -2;
	setp.gt.s32 	%p1, %r1, %r9;
	@%p1 bra 	$L__BB2_3;
	cvta.to.global.u64 	%rd3, %rd2;
	mul.wide.s32 	%rd4, %r1, 4;
	add.s64 	%rd1, %rd3, %rd4;
	ld.global.u32 	%r2, [%rd1];
	ld.global.u32 	%r3, [%rd1+4];
	setp.le.u32 	%p2, %r2, %r3;
	@%p2 bra 	$L__BB2_3;
	st.global.u32 	[%rd1], %r3;
	st.global.u32 	[%rd1+4], %r2;
$L__BB2_3:
	ret;

}
	// .globl	_Z10odd_kernelPji
.visible .entry _Z10odd_kernelPji(
	.param .u64 .ptr .align 1 _Z10odd_kernelPji_param_0,
	.param .u32 _Z10odd_kernelPji_param_1
)
{
	.reg .pred 	%p<3>;
	.reg .b32 	%r<10>;
	.reg .b64 	%rd<5>;

	ld.param.u64 	%rd2, [_Z10odd_kernelPji_param_0];
	ld.param.u32 	%r4, [_Z10odd_kernelPji_param_1];
	mov.u32 	%r5, %ntid.x;
	mov.u32 	%r6, %ctaid.x;
	mov.u32 	%r7, %tid.x;
	mad.lo.s32 	%r8, %r5, %r6, %r7;
	shl.b32 	%r1, %r8, 1;
	add.s32 	%r9, %r4, -2;
	setp.ge.s32 	%p1, %r1, %r9;
	@%p1 bra 	$L__BB3_3;
	cvta.to.global.u64 	%rd3, %rd2;
	mul.wide.s32 	%rd4, %r1, 4;
	add.s64 	%rd1, %rd3, %rd4;
	ld.global.u32 	%r2, [%rd1+4];
	ld.global.u32 	%r3, [%rd1+8];
	setp.le.u32 	%p2, %r2, %r3;
	@%p2 bra 	$L__BB3_3;
	st.global.u32 	[%rd1+4], %r3;
	st.global.u32 	[%rd1+8], %r2;
$L__BB3_3:
	ret;

}
	// .globl	_Z4swapPji
.visible .entry _Z4swapPji(
	.param .u64 .ptr .align 1 _Z4swapPji_param_0,
	.param .u32 _Z4swapPji_param_1
)
{
	.reg .pred 	%p<2>;
	.reg .b32 	%r<13>;
	.reg .b64 	%rd<7>;

	ld.param.u64 	%rd1, [_Z4swapPji_param_0];
	ld.param.u32 	%r2, [_Z4swapPji_param_1];
	mov.u32 	%r3, %ntid.x;
	mov.u32 	%r4, %ctaid.x;
	mov.u32 	%r5, %tid.x;
	mad.lo.s32 	%r1, %r3, %r4, %r5;
	shr.u32 	%r6, %r2, 31;
	add.s32 	%r7, %r2, %r6;
	shr.s32 	%r8, %r7, 1;
	setp.ge.s32 	%p1, %r1, %r8;
	@%p1 bra 	$L__BB4_2;
	cvta.to.global.u64 	%rd2, %rd1;
	mul.wide.s32 	%rd3, %r1, 4;
	add.s64 	%rd4, %rd2, %rd3;
	ld.global.u32 	%r9, [%rd4];
	not.b32 	%r10, %r1;
	add.s32 	%r11, %r2, %r10;
	mul.wide.s32 	%rd5, %r11, 4;
	add.s64 	%rd6, %rd2, %rd5;
	ld.global.u32 	%r12, [%rd6];
	st.global.u32 	[%rd4], %r12;
	st.global.u32 	[%rd6], %r9;
$L__BB4_2:
	ret;

}


// ===== COMPILED SASS (sm_100) =====

	.target	sm_100

	.elftype	@"ET_EXEC"


//--------------------- .note.nv.tkinfo           --------------------------
	.section	.note.nv.tkinfo,"",@"SHT_NOTE"
	.sectionflags	@"SHF_NOTE_NV_TKINFO"
	.tkinfo
        /*0018*/ 	.word	0x00000002
        /*0030*/ 	.string	""
        /*0030*/ 	.string	"ptxas"
        /*0030*/ 	.string	"Cuda compilation tools, release 13.0, V13.0.88"
        /*0030*/ 	.string	"Build cuda_13.0.r13.0/compiler.36424714_0"
        /*0030*/ 	.string	"-arch sm_100 -m 64 "



//--------------------- .note.nv.cuinfo           --------------------------
	.section	.note.nv.cuinfo,"",@"SHT_NOTE"
	.sectionflags	@"SHF_NOTE_NV_CUINFO"
        /*0018*/ 	.short	0x0002
        /*001a*/ 	.short	0x0064
        /*001c*/ 	.short	0x0082
	.zero		2


//--------------------- .nv.info                  --------------------------
	.section	.nv.info,"",@"SHT_CUDA_INFO"
	.align	4


	//----- nvinfo : EIATTR_REGCOUNT
	.align		4
        /*0000*/ 	.byte	0x04, 0x2f
        /*0002*/ 	.short	(.L_1 - .L_0)
	.align		4
.L_0:
        /*0004*/ 	.word	index@(_Z14bitonic_kernelPjii)
        /*0008*/ 	.word	0x0000000c


	//----- nvinfo : EIATTR_FRAME_SIZE
	.align		4
.L_1:
        /*000c*/ 	.byte	0x04, 0x11
        /*000e*/ 	.short	(.L_3 - .L_2)
	.align		4
.L_2:
        /*0010*/ 	.word	index@(_Z14bitonic_kernelPjii)
        /*0014*/ 	.word	0x00000000


	//----- nvinfo : EIATTR_REGCOUNT
	.align		4
.L_3:
        /*0018*/ 	.byte	0x04, 0x2f
        /*001a*/ 	.short	(.L_5 - .L_4)
	.align		4
.L_4:
        /*001c*/ 	.word	index@(_Z11null_kernelv)
        /*0020*/ 	.word	0x00000004


	//----- nvinfo : EIATTR_FRAME_SIZE
	.align		4
.L_5:
        /*0024*/ 	.byte	0x04, 0x11
        /*0026*/ 	.short	(.L_7 - .L_6)
	.align		4
.L_6:
        /*0028*/ 	.word	index@(_Z11null_kernelv)
        /*002c*/ 	.word	0x00000000


	//----- nvinfo : EIATTR_REGCOUNT
	.align		4
.L_7:
        /*0030*/ 	.byte	0x04, 0x2f
        /*0032*/ 	.short	(.L_9 - .L_8)
	.align		4
.L_8:
        /*0034*/ 	.word	index@(_Z11even_kernelPji)
        /*0038*/ 	.word	0x00000008


	//----- nvinfo : EIATTR_FRAME_SIZE
	.align		4
.L_9:
        /*003c*/ 	.byte	0x04, 0x11
        /*003e*/ 	.short	(.L_11 - .L_10)
	.align		4
.L_10:
        /*0040*/ 	.word	index@(_Z11even_kernelPji)
        /*0044*/ 	.word	0x00000000


	//----- nvinfo : EIATTR_REGCOUNT
	.align		4
.L_11:
        /*0048*/ 	.byte	0x04, 0x2f
        /*004a*/ 	.short	(.L_13 - .L_12)
	.align		4
.L_12:
        /*004c*/ 	.word	index@(_Z10odd_kernelPji)
        /*0050*/ 	.word	0x00000008


	//----- nvinfo : EIATTR_FRAME_SIZE
	.align		4
.L_13:
        /*0054*/ 	.byte	0x04, 0x11
        /*0056*/ 	.short	(.L_15 - .L_14)
	.align		4
.L_14:
        /*0058*/ 	.word	index@(_Z10odd_kernelPji)
        /*005c*/ 	.word	0x00000000


	//----- nvinfo : EIATTR_REGCOUNT
	.align		4
.L_15:
        /*0060*/ 	.byte	0x04, 0x2f
        /*0062*/ 	.short	(.L_17 - .L_16)
	.align		4
.L_16:
        /*0064*/ 	.word	index@(_Z4swapPji)
        /*0068*/ 	.word	0x0000000c


	//----- nvinfo : EIATTR_FRAME_SIZE
	.align		4
.L_17:
        /*006c*/ 	.byte	0x04, 0x11
        /*006e*/ 	.short	(.L_19 - .L_18)
	.align		4
.L_18:
        /*0070*/ 	.word	index@(_Z4swapPji)
        /*0074*/ 	.word	0x00000000


	//----- nvinfo : EIATTR_MIN_STACK_SIZE
	.align		4
.L_19:
        /*0078*/ 	.byte	0x04, 0x12
        /*007a*/ 	.short	(.L_21 - .L_20)
	.align		4
.L_20:
        /*007c*/ 	.word	index@(_Z4swapPji)
        /*0080*/ 	.word	0x00000000


	//----- nvinfo : EIATTR_MIN_STACK_SIZE
	.align		4
.L_21:
        /*0084*/ 	.byte	0x04, 0x12
        /*0086*/ 	.short	(.L_23 - .L_22)
	.align		4
.L_22:
        /*0088*/ 	.word	index@(_Z10odd_kernelPji)
        /*008c*/ 	.word	0x00000000


	//----- nvinfo : EIATTR_MIN_STACK_SIZE
	.align		4
.L_23:
        /*0090*/ 	.byte	0x04, 0x12
        /*0092*/ 	.short	(.L_25 - .L_24)
	.align		4
.L_24:
        /*0094*/ 	.word	index@(_Z11even_kernelPji)
        /*0098*/ 	.word	0x00000000


	//----- nvinfo : EIATTR_MIN_STACK_SIZE
	.align		4
.L_25:
        /*009c*/ 	.byte	0x04, 0x12
        /*009e*/ 	.short	(.L_27 - .L_26)
	.align		4
.L_26:
        /*00a0*/ 	.word	index@(_Z11null_kernelv)
        /*00a4*/ 	.word	0x00000000


	//----- nvinfo : EIATTR_MIN_STACK_SIZE
	.align		4
.L_27:
        /*00a8*/ 	.byte	0x04, 0x12
        /*00aa*/ 	.short	(.L_29 - .L_28)
	.align		4
.L_28:
        /*00ac*/ 	.word	index@(_Z14bitonic_kernelPjii)
        /*00b0*/ 	.word	0x00000000
.L_29:


//--------------------- .nv.compat                --------------------------
	.section	.nv.compat,"",@"SHT_CUDA_COMPAT_INFO"
	.align	4
        /*0000*/ 	.byte	0x02, 0x09, 0x00, 0x00, 0x02, 0x02, 0x01, 0x00, 0x02, 0x05, 0x05, 0x00, 0x03, 0x07, 0x01, 0x01
        /*0010*/ 	.byte	0x02, 0x03, 0x00, 0x00, 0x02, 0x06, 0x01, 0x00, 0x04, 0x0b, 0x08, 0x00, 0x09, 0x00, 0x00, 0x00
        /*0020*/ 	.byte	0x00, 0x00, 0x00, 0x00


//--------------------- .nv.info._Z4swapPji       --------------------------
	.section	.nv.info._Z4swapPji,"",@"SHT_CUDA_INFO"
	.sectionflags	@""
	.align	4


	//----- nvinfo : EIATTR_CUDA_API_VERSION
	.align		4
        /*0000*/ 	.byte	0x04, 0x37
        /*0002*/ 	.short	(.L_31 - .L_30)
.L_30:
        /*0004*/ 	.word	0x00000082


	//----- nvinfo : EIATTR_KPARAM_INFO
	.align		4
.L_31:
        /*0008*/ 	.byte	0x04, 0x17
        /*000a*/ 	.short	(.L_33 - .L_32)
.L_32:
        /*000c*/ 	.word	0x00000000
        /*0010*/ 	.short	0x0001
        /*0012*/ 	.short	0x0008
        /*0014*/ 	.byte	0x00, 0xf0, 0x11, 0x00


	//----- nvinfo : EIATTR_KPARAM_INFO
	.align		4
.L_33:
        /*0018*/ 	.byte	0x04, 0x17
        /*001a*/ 	.short	(.L_35 - .L_34)
.L_34:
        /*001c*/ 	.word	0x00000000
        /*0020*/ 	.short	0x0000
        /*0022*/ 	.short	0x0000
        /*0024*/ 	.byte	0x00, 0xf5, 0x21, 0x00


	//----- nvinfo : EIATTR_SPARSE_MMA_MASK
	.align		4
.L_35:
        /*0028*/ 	.byte	0x03, 0x50
        /*002a*/ 	.short	0x0000


	//----- nvinfo : EIATTR_MAXREG_COUNT
	.align		4
        /*002c*/ 	.byte	0x03, 0x1b
        /*002e*/ 	.short	0x00ff


	//----- nvinfo : EIATTR_MERCURY_ISA_VERSION
	.align		4
        /*0030*/ 	.byte	0x03, 0x5f
        /*0032*/ 	.short	0x0101


	//----- nvinfo : EIATTR_VRC_CTA_INIT_COUNT
	.align		4
        /*0034*/ 	.byte	0x02, 0x4a
	.zero		1
	.zero		1


	//----- nvinfo : EIATTR_EXIT_INSTR_OFFSETS
	.align		4
        /*0038*/ 	.byte	0x04, 0x1c
        /*003a*/ 	.short	(.L_37 - .L_36)


	//   ....[0]....
.L_36:
        /*003c*/ 	.word	0x00000090


	//   ....[1]....
        /*0040*/ 	.word	0x00000140


	//----- nvinfo : EIATTR_CBANK_PARAM_SIZE
	.align		4
.L_37:
        /*0044*/ 	.byte	0x03, 0x19
        /*0046*/ 	.short	0x000c


	//----- nvinfo : EIATTR_PARAM_CBANK
	.align		4
        /*0048*/ 	.byte	0x04, 0x0a
        /*004a*/ 	.short	(.L_39 - .L_38)
	.align		4
.L_38:
        /*004c*/ 	.word	index@(.nv.constant0._Z4swapPji)
        /*0050*/ 	.short	0x0380
        /*0052*/ 	.short	0x000c


	//----- nvinfo : EIATTR_SW_WAR
	.align		4
.L_39:
        /*0054*/ 	.byte	0x04, 0x36
        /*0056*/ 	.short	(.L_41 - .L_40)
.L_40:
        /*0058*/ 	.word	0x00000008
.L_41:


//--------------------- .nv.info._Z10odd_kernelPji --------------------------
	.section	.nv.info._Z10odd_kernelPji,"",@"SHT_CUDA_INFO"
	.sectionflags	@""
	.align	4


	//----- nvinfo : EIATTR_CUDA_API_VERSION
	.align		4
        /*0000*/ 	.byte	0x04, 0x37
        /*0002*/ 	.short	(.L_43 - .L_42)
.L_42:
        /*0004*/ 	.word	0x00000082


	//----- nvinfo : EIATTR_KPARAM_INFO
	.align		4
.L_43:
        /*0008*/ 	.byte	0x04, 0x17
        /*000a*/ 	.short	(.L_45 - .L_44)
.L_44:
        /*000c*/ 	.word	0x00000000
        /*0010*/ 	.short	0x0001
        /*0012*/ 	.short	0x0008
        /*0014*/ 	.byte	0x00, 0xf0, 0x11, 0x00


	//----- nvinfo : EIATTR_KPARAM_INFO
	.align		4
.L_45:
        /*0018*/ 	.byte	0x04, 0x17
        /*001a*/ 	.short	(.L_47 - .L_46)
.L_46:
        /*001c*/ 	.word	0x00000000
        /*0020*/ 	.short	0x0000
        /*0022*/ 	.short	0x0000
        /*0024*/ 	.byte	0x00, 0xf5, 0x21, 0x00


	//----- nvinfo : EIATTR_SPARSE_MMA_MASK
	.align		4
.L_47:
        /*0028*/ 	.byte	0x03, 0x50
        /*002a*/ 	.short	0x0000


	//----- nvinfo : EIATTR_MAXREG_COUNT
	.align		4
        /*002c*/ 	.byte	0x03, 0x1b
        /*002e*/ 	.short	0x00ff


	//----- nvinfo : EIATTR_MERCURY_ISA_VERSION
	.align		4
        /*0030*/ 	.byte	0x03, 0x5f
        /*0032*/ 	.short	0x0101


	//----- nvinfo : EIATTR_VRC_CTA_INIT_COUNT
	.align		4
        /*0034*/ 	.byte	0x02, 0x4a
	.zero		1
	.zero		1


	//----- nvinfo : EIATTR_EXIT_INSTR_OFFSETS
	.align		4
        /*0038*/ 	.byte	0x04, 0x1c
        /*003a*/ 	.short	(.L_49 - .L_48)


	//   ....[0]....
.L_48:
        /*003c*/ 	.word	0x00000090


	//   ....[1]....
        /*0040*/ 	.word	0x00000100


	//   ....[2]....
        /*0044*/ 	.word	0x00000130


	//----- nvinfo : EIATTR_CBANK_PARAM_SIZE
	.align		4
.L_49:
        /*0048*/ 	.byte	0x03, 0x19
        /*004a*/ 	.short	0x000c


	//----- nvinfo : EIATTR_PARAM_CBANK
	.align		4
        /*004c*/ 	.byte	0x04, 0x0a
        /*004e*/ 	.short	(.L_51 - .L_50)
	.align		4
.L_50:
        /*0050*/ 	.word	index@(.nv.constant0._Z10odd_kernelPji)
        /*0054*/ 	.short	0x0380
        /*0056*/ 	.short	0x000c


	//----- nvinfo : EIATTR_SW_WAR
	.align		4
.L_51:
        /*0058*/ 	.byte	0x04, 0x36
        /*005a*/ 	.short	(.L_53 - .L_52)
.L_52:
        /*005c*/ 	.word	0x00000008
.L_53:


//--------------------- .nv.info._Z11even_kernelPji --------------------------
	.section	.nv.info._Z11even_kernelPji,"",@"SHT_CUDA_INFO"
	.sectionflags	@""
	.align	4


	//----- nvinfo : EIATTR_CUDA_API_VERSION
	.align		4
        /*0000*/ 	.byte	0x04, 0x37
        /*0002*/ 	.short	(.L_55 - .L_54)
.L_54:
        /*0004*/ 	.word	0x00000082


	//----- nvinfo : EIATTR_KPARAM_INFO
	.align		4
.L_55:
        /*0008*/ 	.byte	0x04, 0x17
        /*000a*/ 	.short	(.L_57 - .L_56)
.L_56:
        /*000c*/ 	.word	0x00000000
        /*0010*/ 	.short	0x0001
        /*0012*/ 	.short	0x0008
        /*0014*/ 	.byte	0x00, 0xf0, 0x11, 0x00


	//----- nvinfo : EIATTR_KPARAM_INFO
	.align		4
.L_57:
        /*0018*/ 	.byte	0x04, 0x17
        /*001a*/ 	.short	(.L_59 - .L_58)
.L_58:
        /*001c*/ 	.word	0x00000000
        /*0020*/ 	.short	0x0000
        /*0022*/ 	.short	0x0000
        /*0024*/ 	.byte	0x00, 0xf5, 0x21, 0x00


	//----- nvinfo : EIATTR_SPARSE_MMA_MASK
	.align		4
.L_59:
        /*0028*/ 	.byte	0x03, 0x50
        /*002a*/ 	.short	0x0000


	//----- nvinfo : EIATTR_MAXREG_COUNT
	.align		4
        /*002c*/ 	.byte	0x03, 0x1b
        /*002e*/ 	.short	0x00ff


	//----- nvinfo : EIATTR_MERCURY_ISA_VERSION
	.align		4
        /*0030*/ 	.byte	0x03, 0x5f
        /*0032*/ 	.short	0x0101


	//----- nvinfo : EIATTR_VRC_CTA_INIT_COUNT
	.align		4
        /*0034*/ 	.byte	0x02, 0x4a
	.zero		1
	.zero		1


	//----- nvinfo : EIATTR_EXIT_INSTR_OFFSETS
	.align		4
        /*0038*/ 	.byte	0x04, 0x1c
        /*003a*/ 	.short	(.L_61 - .L_60)


	//   ....[0]....
.L_60:
        /*003c*/ 	.word	0x00000090


	//   ....[1]....
        /*0040*/ 	.word	0x00000100


	//   ....[2]....
        /*0044*/ 	.word	0x00000130


	//----- nvinfo : EIATTR_CBANK_PARAM_SIZE
	.align		4
.L_61:
        /*0048*/ 	.byte	0x03, 0x19
        /*004a*/ 	.short	0x000c


	//----- nvinfo : EIATTR_PARAM_CBANK
	.align		4
        /*004c*/ 	.byte	0x04, 0x0a
        /*004e*/ 	.short	(.L_63 - .L_62)
	.align		4
.L_62:
        /*0050*/ 	.word	index@(.nv.constant0._Z11even_kernelPji)
        /*0054*/ 	.short	0x0380
        /*0056*/ 	.short	0x000c


	//----- nvinfo : EIATTR_SW_WAR
	.align		4
.L_63:
        /*0058*/ 	.byte	0x04, 0x36
        /*005a*/ 	.short	(.L_65 - .L_64)
.L_64:
        /*005c*/ 	.word	0x00000008
.L_65:


//--------------------- .nv.info._Z11null_kernelv --------------------------
	.section	.nv.info._Z11null_kernelv,"",@"SHT_CUDA_INFO"
	.sectionflags	@""
	.align	4


	//----- nvinfo : EIATTR_CUDA_API_VERSION
	.align		4
        /*0000*/ 	.byte	0x04, 0x37
        /*0002*/ 	.short	(.L_67 - .L_66)
.L_66:
        /*0004*/ 	.word	0x00000082


	//----- nvinfo : EIATTR_SPARSE_MMA_MASK
	.align		4
.L_67:
        /*0008*/ 	.byte	0x03, 0x50
        /*000a*/ 	.short	0x0000


	//----- nvinfo : EIATTR_MAXREG_COUNT
	.align		4
        /*000c*/ 	.byte	0x03, 0x1b
        /*000e*/ 	.short	0x00ff


	//----- nvinfo : EIATTR_MERCURY_ISA_VERSION
	.align		4
        /*0010*/ 	.byte	0x03, 0x5f
        /*0012*/ 	.short	0x0101


	//----- nvinfo : EIATTR_VRC_CTA_INIT_COUNT
	.align		4
        /*0014*/ 	.byte	0x02, 0x4a
	.zero		1
	.zero		1


	//----- nvinfo : EIATTR_EXIT_INSTR_OFFSETS
	.align		4
        /*0018*/ 	.byte	0x04, 0x1c
        /*001a*/ 	.short	(.L_69 - .L_68)


	//   ....[0]....
.L_68:
        /*001c*/ 	.word	0x00000010


	//----- nvinfo : EIATTR_SW_WAR
	.align		4
.L_69:
        /*0020*/ 	.byte	0x04, 0x36
        /*0022*/ 	.short	(.L_71 - .L_70)
.L_70:
        /*0024*/ 	.word	0x00000008
.L_71:


//--------------------- .nv.info._Z14bitonic_kernelPjii --------------------------
	.section	.nv.info._Z14bitonic_kernelPjii,"",@"SHT_CUDA_INFO"
	.sectionflags	@""
	.align	4


	//----- nvinfo : EIATTR_CUDA_API_VERSION
	.align		4
        /*0000*/ 	.byte	0x04, 0x37
        /*0002*/ 	.short	(.L_73 - .L_72)
.L_72:
        /*0004*/ 	.word	0x00000082


	//----- nvinfo : EIATTR_KPARAM_INFO
	.align		4
.L_73:
        /*0008*/ 	.byte	0x04, 0x17
        /*000a*/ 	.short	(.L_75 - .L_74)
.L_74:
        /*000c*/ 	.word	0x00000000
        /*0010*/ 	.short	0x0002
        /*0012*/ 	.short	0x000c
        /*0014*/ 	.byte	0x00, 0xf0, 0x11, 0x00


	//----- nvinfo : EIATTR_KPARAM_INFO
	.align		4
.L_75:
        /*0018*/ 	.byte	0x04, 0x17
        /*001a*/ 	.short	(.L_77 - .L_76)
.L_76:
        /*001c*/ 	.word	0x00000000
        /*0020*/ 	.short	0x0001
        /*0022*/ 	.short	0x0008
        /*0024*/ 	.byte	0x00, 0xf0, 0x11, 0x00


	//----- nvinfo : EIATTR_KPARAM_INFO
	.align		4
.L_77:
        /*0028*/ 	.byte	0x04, 0x17
        /*002a*/ 	.short	(.L_79 - .L_78)
.L_78:
        /*002c*/ 	.word	0x00000000
        /*0030*/ 	.short	0x0000
        /*0032*/ 	.short	0x0000
        /*0034*/ 	.byte	0x00, 0xf5, 0x21, 0x00


	//----- nvinfo : EIATTR_SPARSE_MMA_MASK
	.align		4
.L_79:
        /*0038*/ 	.byte	0x03, 0x50
        /*003a*/ 	.short	0x0000


	//----- nvinfo : EIATTR_MAXREG_COUNT
	.align		4
        /*003c*/ 	.byte	0x03, 0x1b
        /*003e*/ 	.short	0x00ff


	//----- nvinfo : EIATTR_MERCURY_ISA_VERSION
	.align		4
        /*0040*/ 	.byte	0x03, 0x5f
        /*0042*/ 	.short	0x0101


	//----- nvinfo : EIATTR_VRC_CTA_INIT_COUNT
	.align		4
        /*0044*/ 	.byte	0x02, 0x4a
	.zero		1
	.zero		1


	//----- nvinfo : EIATTR_EXIT_INSTR_OFFSETS
	.align		4
        /*0048*/ 	.byte	0x04, 0x1c
        /*004a*/ 	.short	(.L_81 - .L_80)


	//   ....[0]....
.L_80:
        /*004c*/ 	.word	0x00000080


	//   ....[1]....
        /*0050*/ 	.word	0x00000130


	//   ....[2]....
        /*0054*/ 	.word	0x00000160


	//   ....[3]....
        /*0058*/ 	.word	0x000001d0


	//   ....[4]....
        /*005c*/ 	.word	0x00000200


	//----- nvinfo : EIATTR_CRS_STACK_SIZE
	.align		4
.L_81:
        /*0060*/ 	.byte	0x04, 0x1e
        /*0062*/ 	.short	(.L_83 - .L_82)
.L_82:
        /*0064*/ 	.word	0x00000000


	//----- nvinfo : EIATTR_CBANK_PARAM_SIZE
	.align		4
.L_83:
        /*0068*/ 	.byte	0x03, 0x19
        /*006a*/ 	.short	0x0010


	//----- nvinfo : EIATTR_PARAM_CBANK
	.align		4
        /*006c*/ 	.byte	0x04, 0x0a
        /*006e*/ 	.short	(.L_85 - .L_84)
	.align		4
.L_84:
        /*0070*/ 	.word	index@(.nv.constant0._Z14bitonic_kernelPjii)
        /*0074*/ 	.short	0x0380
        /*0076*/ 	.short	0x0010


	//----- nvinfo : EIATTR_SW_WAR
	.align		4
.L_85:
        /*0078*/ 	.byte	0x04, 0x36
        /*007a*/ 	.short	(.L_87 - .L_86)
.L_86:
        /*007c*/ 	.word	0x00000008
.L_87:


//--------------------- .nv.callgraph             --------------------------
	.section	.nv.callgraph,"",@"SHT_CUDA_CALLGRAPH"
	.align	4
	.sectionentsize	8
	.align		4
        /*0000*/ 	.word	0x00000000
	.align		4
        /*0004*/ 	.word	0xffffffff
	.align		4
        /*0008*/ 	.word	0x00000000
	.align		4
        /*000c*/ 	.word	0xfffffffe
	.align		4
        /*0010*/ 	.word	0x00000000
	.align		4
        /*0014*/ 	.word	0xfffffffd
	.align		4
        /*0018*/ 	.word	0x00000000
	.align		4
        /*001c*/ 	.word	0xfffffffc


//--------------------- .text._Z4swapPji          --------------------------
	.section	.text._Z4swapPji,"ax",@progbits
	.align	128
        .global         _Z4swapPji
        .type           _Z4swapPji,@function
        .size           _Z4swapPji,(.L_x_6 - _Z4swapPji)
        .other          _Z4swapPji,@"STO_CUDA_ENTRY STV_DEFAULT"
_Z4swapPji:
.text._Z4swapPji:
[----:B------:R-:W-:Y:S01]  /*0000*/  LDC R1, c[0x0][0x37c] ;  /* 0x0000df00ff017b82 */ /* 0x000fe20000000800 */
[----:B------:R-:W0:Y:S01]  /*0010*/  S2R R7, SR_CTAID.X ;  /* 0x0000000000077919 */ /* 0x000e220000002500 */
[----:B------:R-:W1:Y:S01]  /*0020*/  LDCU UR6, c[0x0][0x388] ;  /* 0x00007100ff0677ac */ /* 0x000e620008000800 */
[----:B------:R-:W0:Y:S01]  /*0030*/  S2R R0, SR_TID.X ;  /* 0x0000000000007919 */ /* 0x000e220000002100 */
[----:B------:R-:W0:Y:S01]  /*0040*/  LDCU UR5, c[0x0][0x360] ;  /* 0x00006c00ff0577ac */ /* 0x000e220008000800 */
[----:B-1----:R-:W-:-:S04]  /*0050*/  ULEA.HI UR4, UR6, UR6, URZ, 0x1 ;  /* 0x0000000606047291 */ /* 0x002fc8000f8f08ff */
[----:B------:R-:W-:Y:S01]  /*0060*/  USHF.R.S32.HI UR4, URZ, 0x1, UR4 ;  /* 0x00000001ff047899 */ /* 0x000fe20008011404 */
[----:B0-----:R-:W-:-:S05]  /*0070*/  IMAD R7, R7, UR5, R0 ;  /* 0x0000000507077c24 */ /* 0x001fca000f8e0200 */
[----:B------:R-:W-:-:S13]  /*0080*/  ISETP.GE.AND P0, PT, R7, UR4, PT ;  /* 0x0000000407007c0c */ /* 0x000fda000bf06270 */
[----:B------:R-:W-:Y:S05]  /*0090*/  @P0 EXIT ;  /* 0x000000000000094d */ /* 0x000fea0003800000 */
[----:B------:R-:W0:Y:S01]  /*00a0*/  LDC.64 R2, c[0x0][0x380] ;  /* 0x0000e000ff027b82 */ /* 0x000e220000000a00 */
[----:B------:R-:W1:Y:S01]  /*00b0*/  LDCU.64 UR4, c[0x0][0x358] ;  /* 0x00006b00ff0477ac */ /* 0x000e620008000a00 */
[----:B------:R-:W-:-:S04]  /*00c0*/  LOP3.LUT R0, RZ, R7, RZ, 0x33, !PT ;  /* 0x00000007ff007212 */ /* 0x000fc800078e33ff */
[----:B------:R-:W-:-:S05]  /*00d0*/  IADD3 R5, PT, PT, R0, UR6, RZ ;  /* 0x0000000600057c10 */ /* 0x000fca000fffe0ff */
[----:B0-----:R-:W-:-:S04]  /*00e0*/  IMAD.WIDE R4, R5, 0x4, R2 ;  /* 0x0000000405047825 */ /* 0x001fc800078e0202 */
[----:B------:R-:W-:Y:S01]  /*00f0*/  IMAD.WIDE R2, R7, 0x4, R2 ;  /* 0x0000000407027825 */ /* 0x000fe200078e0202 */
[----:B-1----:R-:W2:Y:S04]  /*0100*/  LDG.E R9, desc[UR4][R4.64] ;  /* 0x0000000404097981 */ /* 0x002ea8000c1e1900 */
[----:B------:R-:W3:Y:S04]  /*0110*/  LDG.E R7, desc[UR4][R2.64] ;  /* 0x0000000402077981 */ /* 0x000ee8000c1e1900 */
[----:B--2---:R-:W-:Y:S04]  /*0120*/  STG.E desc[UR4][R2.64], R9 ;  /* 0x0000000902007986 */ /* 0x004fe8000c101904 */
[----:B---3--:R-:W-:Y:S01]  /*0130*/  STG.E desc[UR4][R4.64], R7 ;  /* 0x0000000704007986 */ /* 0x008fe2000c101904 */
[----:B------:R-:W-:Y:S05]  /*0140*/  EXIT ;  /* 0x000000000000794d */ /* 0x000fea0003800000 */
.L_x_0:
[----:B------:R-:W-:-:S00]  /*0150*/  BRA `(.L_x_0) ;  /* 0xfffffffc00fc7947 */ /* 0x000fc0000383ffff */
[----:B------:R-:W-:-:S00]  /*0160*/  NOP ;  /* 0x0000000000007918 */ /* 0x000fc00000000000 */
        /* <DEDUP_REMOVED lines=9> */
.L_x_6:


//--------------------- .text._Z10odd_kernelPji   --------------------------
	.section	.text._Z10odd_kernelPji,"ax",@progbits
	.align	128
        .global         _Z10odd_kernelPji
        .type           _Z10odd_kernelPji,@function
        .size           _Z10odd_kernelPji,(.L_x_7 - _Z10odd_kernelPji)
        .other          _Z10odd_kernelPji,@"STO_CUDA_ENTRY STV_DEFAULT"
_Z10odd_kernelPji:
.text._Z10odd_kernelPji:
[----:B------:R-:W-:Y:S01]  /*0000*/  LDC R1, c[0x0][0x37c] ;  /* 0x0000df00ff017b82 */ /* 0x000fe20000000800 */
[----:B------:R-:W0:Y:S01]  /*0010*/  S2R R0, SR_CTAID.X ;  /* 0x0000000000007919 */ /* 0x000e220000002500 */
[----:B------:R-:W0:Y:S01]  /*0020*/  LDCU UR5, c[0x0][0x360] ;  /* 0x00006c00ff0577ac */ /* 0x000e220008000800 */
[----:B------:R-:W0:Y:S01]  /*0030*/  S2R R3, SR_TID.X ;  /* 0x0000000000037919 */ /* 0x000e220000002100 */
[----:B------:R-:W1:Y:S02]  /*0040*/  LDCU UR4, c[0x0][0x388] ;  /* 0x00007100ff0477ac */ /* 0x000e640008000800 */
[----:B-1----:R-:W-:Y:S01]  /*0050*/  UIADD3 UR4, UPT, UPT, UR4, -0x2, URZ ;  /* 0xfffffffe04047890 */ /* 0x002fe2000fffe0ff */
[----:B0-----:R-:W-:-:S05]  /*0060*/  IMAD R0, R0, UR5, R3 ;  /* 0x0000000500007c24 */ /* 0x001fca000f8e0203 */
[----:B------:R-:W-:-:S04]  /*0070*/  SHF.L.U32 R5, R0, 0x1, RZ ;  /* 0x0000000100057819 */ /* 0x000fc800000006ff */
[----:B------:R-:W-:-:S13]  /*0080*/  ISETP.GE.AND P0, PT, R5, UR4, PT ;  /* 0x0000000405007c0c */ /* 0x000fda000bf06270 */
[----:B------:R-:W-:Y:S05]  /*0090*/  @P0 EXIT ;  /* 0x000000000000094d */ /* 0x000fea0003800000 */
[----:B------:R-:W0:Y:S01]  /*00a0*/  LDC.64 R2, c[0x0][0x380] ;  /* 0x0000e000ff027b82 */ /* 0x000e220000000a00 */
[----:B------:R-:W1:Y:S01]  /*00b0*/  LDCU.64 UR4, c[0x0][0x358] ;  /* 0x00006b00ff0477ac */ /* 0x000e620008000a00 */
[----:B0-----:R-:W-:-:S05]  /*00c0*/  IMAD.WIDE R2, R5, 0x4, R2 ;  /* 0x0000000405027825 */ /* 0x001fca00078e0202 */
[----:B-1----:R-:W2:Y:S04]  /*00d0*/  LDG.E R5, desc[UR4][R2.64+0x4] ;  /* 0x0000040402057981 */ /* 0x002ea8000c1e1900 */
[----:B------:R-:W2:Y:S02]  /*00e0*/  LDG.E R0, desc[UR4][R2.64+0x8] ;  /* 0x0000080402007981 */ /* 0x000ea4000c1e1900 */
[----:B--2---:R-:W-:-:S13]  /*00f0*/  ISETP.GT.U32.AND P0, PT, R5, R0, PT ;  /* 0x000000000500720c */ /* 0x004fda0003f04070 */
[----:B------:R-:W-:Y:S05]  /*0100*/  @!P0 EXIT ;  /* 0x000000000000894d */ /* 0x000fea0003800000 */
[----:B------:R-:W-:Y:S04]  /*0110*/  STG.E desc[UR4][R2.64+0x4], R0 ;  /* 0x0000040002007986 */ /* 0x000fe8000c101904 */
[----:B------:R-:W-:Y:S01]  /*0120*/  STG.E desc[UR4][R2.64+0x8], R5 ;  /* 0x0000080502007986 */ /* 0x000fe2000c101904 */
[----:B------:R-:W-:Y:S05]  /*0130*/  EXIT ;  /* 0x000000000000794d */ /* 0x000fea0003800000 */
.L_x_1:
        /* <DEDUP_REMOVED lines=12> */
.L_x_7:


//--------------------- .text._Z11even_kernelPji  --------------------------
	.section	.text._Z11even_kernelPji,"ax",@progbits
	.align	128
        .global         _Z11even_kernelPji
        .type           _Z11even_kernelPji,@function
        .size           _Z11even_kernelPji,(.L_x_8 - _Z11even_kernelPji)
        .other          _Z11even_kernelPji,@"STO_CUDA_ENTRY STV_DEFAULT"
_Z11even_kernelPji:
.text._Z11even_kernelPji:
        /* <DEDUP_REMOVED lines=8> */
[----:B------:R-:W-:-:S13]  /*0080*/  ISETP.GT.AND P0, PT, R5, UR4, PT ;  /* 0x0000000405007c0c */ /* 0x000fda000bf04270 */
        /* <DEDUP_REMOVED lines=11> */
.L_x_2:
        /* <DEDUP_REMOVED lines=12> */
.L_x_8:


//--------------------- .text._Z11null_kernelv    --------------------------
	.section	.text._Z11null_kernelv,"ax",@progbits
	.align	128
        .global         _Z11null_kernelv
        .type           _Z11null_kernelv,@function
        .size           _Z11null_kernelv,(.L_x_9 - _Z11null_kernelv)
        .other          _Z11null_kernelv,@"STO_CUDA_ENTRY STV_DEFAULT"
_Z11null_kernelv:
.text._Z11null_kernelv:
[----:B------:R-:W-:Y:S01]  /*0000*/  LDC R1, c[0x0][0x37c] ;  /* 0x0000df00ff017b82 */ /* 0x000fe20000000800 */
[----:B------:R-:W-:Y:S05]  /*0010*/  EXIT ;  /* 0x000000000000794d */ /* 0x000fea0003800000 */
.L_x_3:
        /* <DEDUP_REMOVED lines=14> */
.L_x_9:


//--------------------- .text._Z14bitonic_kernelPjii --------------------------
	.section	.text._Z14bitonic_kernelPjii,"ax",@progbits
	.align	128
        .global         _Z14bitonic_kernelPjii
        .type           _Z14bitonic_kernelPjii,@function
        .size           _Z14bitonic_kernelPjii,(.L_x_10 - _Z14bitonic_kernelPjii)
        .other          _Z14bitonic_kernelPjii,@"STO_CUDA_ENTRY STV_DEFAULT"
_Z14bitonic_kernelPjii:
.text._Z14bitonic_kernelPjii:
[----:B------:R-:W-:Y:S01]  /*0000*/  LDC R1, c[0x0][0x37c] ;  /* 0x0000df00ff017b82 */ /* 0x000fe20000000800 */
[----:B------:R-:W0:Y:S01]  /*0010*/  S2R R7, SR_TID.X ;  /* 0x0000000000077919 */ /* 0x000e220000002100 */
[----:B------:R-:W0:Y:S01]  /*0020*/  LDCU UR4, c[0x0][0x360] ;  /* 0x00006c00ff0477ac */ /* 0x000e220008000800 */
[----:B------:R-:W0:Y:S01]  /*0030*/  S2R R0, SR_CTAID.X ;  /* 0x0000000000007919 */ /* 0x000e220000002500 */
[----:B------:R-:W1:Y:S01]  /*0040*/  LDCU UR5, c[0x0][0x388] ;  /* 0x00007100ff0577ac */ /* 0x000e620008000800 */
[----:B0-----:R-:W-:-:S05]  /*0050*/  IMAD R7, R0, UR4, R7 ;  /* 0x0000000400077c24 */ /* 0x001fca000f8e0207 */
[----:B-1----:R-:W-:-:S04]  /*0060*/  LOP3.LUT R9, R7, UR5, RZ, 0x3c, !PT ;  /* 0x0000000507097c12 */ /* 0x002fc8000f8e3cff */
[----:B------:R-:W-:-:S13]  /*0070*/  ISETP.GT.AND P0, PT, R9, R7, PT ;  /* 0x000000070900720c */ /* 0x000fda0003f04270 */
[----:B------:R-:W-:Y:S05]  /*0080*/  @!P0 EXIT ;  /* 0x000000000000894d */ /* 0x000fea0003800000 */
[----:B------:R-:W0:Y:S02]  /*0090*/  LDCU UR4, c[0x0][0x38c] ;  /* 0x00007180ff0477ac */ /* 0x000e240008000800 */
[----:B0-----:R-:W-:Y:S01]  /*00a0*/  LOP3.LUT P0, RZ, R7, UR4, RZ, 0xc0, !PT ;  /* 0x0000000407ff7c12 */ /* 0x001fe2000f80c0ff */
[----:B------:R-:W0:-:S12]  /*00b0*/  LDCU.64 UR4, c[0x0][0x358] ;  /* 0x00006b00ff0477ac */ /* 0x000e180008000a00 */
[----:B------:R-:W-:Y:S05]  /*00c0*/  @P0 BRA `(.L_x_4) ;  /* 0x0000000000280947 */ /* 0x000fea0003800000 */
[----:B------:R-:W1:Y:S02]  /*00d0*/  LDC.64 R4, c[0x0][0x380] ;  /* 0x0000e000ff047b82 */ /* 0x000e640000000a00 */
[----:B-1----:R-:W-:-:S04]  /*00e0*/  IMAD.WIDE R2, R7, 0x4, R4 ;  /* 0x0000000407027825 */ /* 0x002fc800078e0204 */
[----:B------:R-:W-:Y:S01]  /*00f0*/  IMAD.WIDE R4, R9, 0x4, R4 ;  /* 0x0000000409047825 */ /* 0x000fe200078e0204 */
[----:B0-----:R-:W2:Y:S04]  /*0100*/  LDG.E R7, desc[UR4][R2.64] ;  /* 0x0000000402077981 */ /* 0x001ea8000c1e1900 */
[----:B------:R-:W2:Y:S02]  /*0110*/  LDG.E R0, desc[UR4][R4.64] ;  /* 0x0000000404007981 */ /* 0x000ea4000c1e1900 */
[----:B--2---:R-:W-:-:S13]  /*0120*/  ISETP.GT.U32.AND P0, PT, R7, R0, PT ;  /* 0x000000000700720c */ /* 0x004fda0003f04070 */
[----:B------:R-:W-:Y:S05]  /*0130*/  @!P0 EXIT ;  /* 0x000000000000894d */ /* 0x000fea0003800000 */
[----:B------:R-:W-:Y:S04]  /*0140*/  STG.E desc[UR4][R2.64], R0 ;  /* 0x0000000002007986 */ /* 0x000fe8000c101904 */
[----:B------:R-:W-:Y:S01]  /*0150*/  STG.E desc[UR4][R4.64], R7 ;  /* 0x0000000704007986 */ /* 0x000fe2000c101904 */
[----:B------:R-:W-:Y:S05]  /*0160*/  EXIT ;  /* 0x000000000000794d */ /* 0x000fea0003800000 */
.L_x_4:
[----:B------:R-:W1:Y:S02]  /*0170*/  LDC.64 R2, c[0x0][0x380] ;  /* 0x0000e000ff027b82 */ /* 0x000e640000000a00 */
[----:B-1----:R-:W-:-:S04]  /*0180*/  IMAD.WIDE R4, R7, 0x4, R2 ;  /* 0x0000000407047825 */ /* 0x002fc800078e0202 */
[----:B------:R-:W-:Y:S01]  /*0190*/  IMAD.WIDE R2, R9, 0x4, R2 ;  /* 0x0000000409027825 */ /* 0x000fe200078e0202 */
[----:B0-----:R-:W2:Y:S04]  /*01a0*/  LDG.E R7, desc[UR4][R4.64] ;  /* 0x0000000404077981 */ /* 0x001ea8000c1e1900 */
[----:B------:R-:W2:Y:S02]  /*01b0*/  LDG.E R0, desc[UR4][R2.64] ;  /* 0x0000000402007981 */ /* 0x000ea4000c1e1900 */
[----:B--2---:R-:W-:-:S13]  /*01c0*/  ISETP.GE.U32.AND P0, PT, R7, R0, PT ;  /* 0x000000000700720c */ /* 0x004fda0003f06070 */
[----:B------:R-:W-:Y:S05]  /*01d0*/  @P0 EXIT ;  /* 0x000000000000094d */ /* 0x000fea0003800000 */
[----:B------:R-:W-:Y:S04]  /*01e0*/  STG.E desc[UR4][R4.64], R0 ;  /* 0x0000000004007986 */ /* 0x000fe8000c101904 */
[----:B------:R-:W-:Y:S01]  /*01f0*/  STG.E desc[UR4][R2.64], R7 ;  /* 0x0000000702007986 */ /* 0x000fe2000c101904 */
[----:B------:R-:W-:Y:S05]  /*0200*/  EXIT ;  /* 0x000000000000794d */ /* 0x000fea0003800000 */
.L_x_5:
        /* <DEDUP_REMOVED lines=15> */
.L_x_10:


//--------------------- .nv.shared.reserved.0     --------------------------
	.section	.nv.shared.reserved.0,"aw",@nobits
	.weak		__nv_reservedSMEM_offset_0_alias
	.size		__nv_reservedSMEM_offset_0_alias, 0, 64
	.other		__nv_reservedSMEM_offset_0_alias,@"STO_CUDA_RESERVED_SHARED STV_DEFAULT"
__nv_reservedSMEM_offset_0_alias:
	.zero		0
	.zero		64


//--------------------- .nv.constant0._Z4swapPji  --------------------------
	.section	.nv.constant0._Z4swapPji,"a",@progbits
	.sectionflags	@""
	.align	4
.nv.constant0._Z4swapPji:
	.zero		908


//--------------------- .nv.constant0._Z10odd_kernelPji --------------------------
	.section	.nv.constant0._Z10odd_kernelPji,"a",@progbits
	.sectionflags	@""
	.align	4
.nv.constant0._Z10odd_kernelPji:
	.zero		908


//--------------------- .nv.constant0._Z11even_kernelPji --------------------------
	.section	.nv.constant0._Z11even_kernelPji,"a",@progbits
	.sectionflags	@""
	.align	4
.nv.constant0._Z11even_kernelPji:
	.zero		908


//--------------------- .nv.constant0._Z11null_kernelv --------------------------
	.section	.nv.constant0._Z11null_kernelv,"a",@progbits
	.sectionflags	@""
	.align	4
.nv.constant0._Z11null_kernelv:
	.zero		896


//--------------------- .nv.constant0._Z14bitonic_kernelPjii --------------------------
	.section	.nv.constant0._Z14bitonic_kernelPjii,"a",@progbits
	.sectionflags	@""
	.align	4
.nv.constant0._Z14bitonic_kernelPjii:
	.zero		912


//--------------------- SYMBOLS --------------------------

	.type		.nv.reservedSmem.offset0,@object
	.size		.nv.reservedSmem.offset0,0x4
